	.headerflags	@"EF_CUDA_TEXMODE_UNIFIED EF_CUDA_64BIT_ADDRESS EF_CUDA_SM80 EF_CUDA_VIRTUAL_SM(EF_CUDA_SM80)"
	.elftype	@"ET_EXEC"


//--------------------- .nv.info                  --------------------------
	.section	.nv.info,"",@"SHT_CUDA_INFO"
	.align	4


	//----- nvinfo : EIATTR_REGCOUNT
	.align		4
        /*0000*/ 	.byte	0x04, 0x2f
        /*0002*/ 	.short	(.L_1 - .L_0)
	.align		4
.L_0:
        /*0004*/ 	.word	index@(candidate4)
        /*0008*/ 	.word	0x00000020


	//----- nvinfo : EIATTR_MAX_STACK_SIZE
	.align		4
.L_1:
        /*000c*/ 	.byte	0x04, 0x23
        /*000e*/ 	.short	(.L_3 - .L_2)
	.align		4
.L_2:
        /*0010*/ 	.word	index@(candidate4)
        /*0014*/ 	.word	0x00000000


	//----- nvinfo : EIATTR_MIN_STACK_SIZE
	.align		4
.L_3:
        /*0018*/ 	.byte	0x04, 0x12
        /*001a*/ 	.short	(.L_5 - .L_4)
	.align		4
.L_4:
        /*001c*/ 	.word	index@(candidate4)
        /*0020*/ 	.word	0x00000000


	//----- nvinfo : EIATTR_FRAME_SIZE
	.align		4
.L_5:
        /*0024*/ 	.byte	0x04, 0x11
        /*0026*/ 	.short	(.L_7 - .L_6)
	.align		4
.L_6:
        /*0028*/ 	.word	index@(candidate4)
        /*002c*/ 	.word	0x00000000
.L_7:


//--------------------- .nv.info.candidate4       --------------------------
	.section	.nv.info.candidate4,"",@"SHT_CUDA_INFO"
	.align	4


	//----- nvinfo : EIATTR_CUDA_API_VERSION
	.align		4
        /*0000*/ 	.byte	0x04, 0x37
        /*0002*/ 	.short	(.L_9 - .L_8)
.L_8:
        /*0004*/ 	.word	0x00000075


	//----- nvinfo : EIATTR_SW2861232_WAR
	.align		4
.L_9:
        /*0008*/ 	.byte	0x01, 0x35
	.zero		2


	//----- nvinfo : EIATTR_PARAM_CBANK
	.align		4
        /*000c*/ 	.byte	0x04, 0x0a
        /*000e*/ 	.short	(.L_11 - .L_10)
	.align		4
.L_10:
        /*0010*/ 	.word	index@(.nv.constant0.candidate4)
        /*0014*/ 	.short	0x0160
        /*0016*/ 	.short	0x0018


	//----- nvinfo : EIATTR_CBANK_PARAM_SIZE
	.align		4
.L_11:
        /*0018*/ 	.byte	0x03, 0x19
        /*001a*/ 	.short	0x0018


	//----- nvinfo : EIATTR_KPARAM_INFO
	.align		4
        /*001c*/ 	.byte	0x04, 0x17
        /*001e*/ 	.short	(.L_13 - .L_12)
.L_12:
        /*0020*/ 	.word	0x00000000
        /*0024*/ 	.short	0x0002
        /*0026*/ 	.short	0x0010
        /*0028*/ 	.byte	0x00, 0xf0, 0x21, 0x00


	//----- nvinfo : EIATTR_KPARAM_INFO
	.align		4
.L_13:
        /*002c*/ 	.byte	0x04, 0x17
        /*002e*/ 	.short	(.L_15 - .L_14)
.L_14:
        /*0030*/ 	.word	0x00000000
        /*0034*/ 	.short	0x0001
        /*0036*/ 	.short	0x0008
        /*0038*/ 	.byte	0x00, 0xf0, 0x21, 0x00


	//----- nvinfo : EIATTR_KPARAM_INFO
	.align		4
.L_15:
        /*003c*/ 	.byte	0x04, 0x17
        /*003e*/ 	.short	(.L_17 - .L_16)
.L_16:
        /*0040*/ 	.word	0x00000000
        /*0044*/ 	.short	0x0000
        /*0046*/ 	.short	0x0000
        /*0048*/ 	.byte	0x00, 0xf0, 0x21, 0x00


	//----- nvinfo : EIATTR_MAXREG_COUNT
	.align		4
.L_17:
        /*004c*/ 	.byte	0x03, 0x1b
        /*004e*/ 	.short	0x00ff


	//----- nvinfo : EIATTR_EXIT_INSTR_OFFSETS
	.align		4
        /*0050*/ 	.byte	0x04, 0x1c
        /*0052*/ 	.short	(.L_19 - .L_18)


	//   ....[0]....
.L_18:
        /*0054*/ 	.word	0x00000af0


	//----- nvinfo : EIATTR_MAX_THREADS
	.align		4
.L_19:
        /*0058*/ 	.byte	0x04, 0x05
        /*005a*/ 	.short	(.L_21 - .L_20)
.L_20:
        /*005c*/ 	.word	0x00000100
        /*0060*/ 	.word	0x00000001
        /*0064*/ 	.word	0x00000001
.L_21:


//--------------------- .nv.rel.action            --------------------------
	.section	.nv.rel.action,"",@"SHT_CUDA_RELOCINFO"
	.align	8
	.sectionentsize	8
        /*0000*/ 	.byte	0x4b, 0x00, 0x00, 0x00, 0x00, 0x00, 0x00, 0x00, 0x00, 0x02, 0x02, 0x08, 0x10, 0x0a, 0x2f, 0x22
        /* <DEDUP_REMOVED lines=13> */


//--------------------- .nv.constant0.candidate4  --------------------------
	.section	.nv.constant0.candidate4,"a",@progbits
	.align	4
.nv.constant0.candidate4:
	.zero		376


//--------------------- .text.candidate4          --------------------------
	.section	.text.candidate4,"ax",@progbits
	.sectionflags	@"SHF_BARRIERS=1"
	.sectioninfo	@"SHI_REGISTERS=32"
	.align	128
        .global         candidate4
        .type           candidate4,@function
        .size           candidate4,(.L_x_2 - candidate4)
        .other          candidate4,@"STO_CUDA_ENTRY STV_DEFAULT"
candidate4:
.text.candidate4:
[----:B------:R-:W-:-:S02]  /*0000*/  MOV R1, c[0x0][0x28] ;  /* 0x00000a0000017a02 */ /* 0x000fc40000000f00 */
[----:B------:R-:W0:Y:S01]  /*0010*/  S2R R3, SR_CTAID.X ;  /* 0x0000000000037919 */ /* 0x000e220000002500 */
[----:B------:R-:W-:Y:S01]  /*0020*/  HFMA2.MMA R2, -RZ, RZ, 0, 0 ;  /* 0x00000000ff027435 */ /* 0x000fe200000001ff */
[----:B------:R-:W-:Y:S01]  /*0030*/  MOV R9, 0x4 ;  /* 0x0000000400097802 */ /* 0x000fe20000000f00 */
[----:B------:R-:W-:Y:S01]  /*0040*/  CS2R R16, SRZ ;  /* 0x0000000000107805 */ /* 0x000fe2000001ff00 */
[----:B------:R-:W1:Y:S01]  /*0050*/  S2R R0, SR_TID.X ;  /* 0x0000000000007919 */ /* 0x000e620000002100 */
[----:B------:R-:W-:Y:S01]  /*0060*/  CS2R R20, SRZ ;  /* 0x0000000000147805 */ /* 0x000fe2000001ff00 */
[----:B------:R-:W-:-:S05]  /*0070*/  ULDC.64 UR4, c[0x0][0x118] ;  /* 0x0000460000047ab9 */ /* 0x000fca0000000a00 */
[----:B0-----:R-:W-:Y:S01]  /*0080*/  IMAD.HI R2, R3, -0x6db6db6d, R2 ;  /* 0x9249249303027827 */ /* 0x001fe200078e0202 */
[----:B-1----:R-:W-:-:S04]  /*0090*/  LOP3.LUT R6, R0, 0xf, RZ, 0xc0, !PT ;  /* 0x0000000f00067812 */ /* 0x002fc800078ec0ff */
[----:B------:R-:W-:Y:S02]  /*00a0*/  SHF.R.U32.HI R5, RZ, 0x1f, R2 ;  /* 0x0000001fff057819 */ /* 0x000fe40000011602 */
[----:B------:R-:W-:Y:S02]  /*00b0*/  LOP3.LUT R22, R0, 0x1, RZ, 0xc0, !PT ;  /* 0x0000000100167812 */ /* 0x000fe400078ec0ff */
[----:B------:R-:W-:Y:S02]  /*00c0*/  LEA.HI.SX32 R5, R2, R5, 0x1e ;  /* 0x0000000502057211 */ /* 0x000fe400078ff2ff */
[----:B------:R-:W-:-:S03]  /*00d0*/  LOP3.LUT R2, R0, 0x2, RZ, 0xc0, !PT ;  /* 0x0000000200027812 */ /* 0x000fc600078ec0ff */
[C---:B------:R-:W-:Y:S01]  /*00e0*/  IMAD R23, R5.reuse, -0x7, R3 ;  /* 0xfffffff905177824 */ /* 0x040fe200078e0203 */
[----:B------:R-:W-:Y:S01]  /*00f0*/  SHF.R.U32.HI R3, RZ, 0x4, R0 ;  /* 0x00000004ff037819 */ /* 0x000fe20000011600 */
[----:B------:R-:W-:Y:S01]  /*0100*/  IMAD R24, R5, 0x1c, RZ ;  /* 0x0000001c05187824 */ /* 0x000fe200078e02ff */
[----:B------:R-:W-:Y:S02]  /*0110*/  SHF.R.U32.HI R4, RZ, 0x1, R2 ;  /* 0x00000001ff047819 */ /* 0x000fe40000011602 */
[----:B------:R-:W-:Y:S02]  /*0120*/  SHF.L.U32 R23, R23, 0x1, RZ ;  /* 0x0000000117177819 */ /* 0x000fe400000006ff */
[----:B------:R-:W-:Y:S02]  /*0130*/  SHF.L.U32 R7, R3, 0xa, RZ ;  /* 0x0000000a03077819 */ /* 0x000fe400000006ff */
[----:B------:R-:W-:Y:S01]  /*0140*/  SHF.R.S32.HI R2, RZ, 0x2, R0 ;  /* 0x00000002ff027819 */ /* 0x000fe20000011400 */
[----:B------:R-:W-:Y:S01]  /*0150*/  IMAD R3, R4, 0xe, R23 ;  /* 0x0000000e04037824 */ /* 0x000fe200078e0217 */
[----:B------:R-:W-:-:S03]  /*0160*/  LOP3.LUT R6, R7, 0xfffffc00, R6, 0xe2, !PT ;  /* 0xfffffc0007067812 */ /* 0x000fc600078ee206 */
[----:B------:R-:W-:Y:S02]  /*0170*/  IMAD R7, R2, 0xc4, R3 ;  /* 0x000000c402077824 */ /* 0x000fe400078e0203 */
[----:B------:R-:W-:Y:S01]  /*0180*/  IMAD.WIDE R2, R6, R9, c[0x0][0x168] ;  /* 0x00005a0006027625 */ /* 0x000fe200078e0209 */
[----:B------:R-:W-:Y:S02]  /*0190*/  SHF.L.U32 R6, R0, 0x3, RZ ;  /* 0x0000000300067819 */ /* 0x000fe400000006ff */
[----:B------:R-:W-:Y:S02]  /*01a0*/  IADD3 R4, R22, R7, R24 ;  /* 0x0000000716047210 */ /* 0x000fe40007ffe018 */
[----:B------:R-:W-:Y:S01]  /*01b0*/  IADD3 R26, P0, R2, 0x80000, RZ ;  /* 0x00080000021a7810 */ /* 0x000fe20007f1e0ff */
[----:B------:R-:W-:Y:S01]  /*01c0*/  HFMA2.MMA R2, -RZ, RZ, 0, 0 ;  /* 0x00000000ff027435 */ /* 0x000fe200000001ff */
[----:B------:R-:W-:Y:S01]  /*01d0*/  SHF.R.S32.HI R7, RZ, 0x1, R0 ;  /* 0x00000001ff077819 */ /* 0x000fe20000011400 */
[----:B------:R-:W-:Y:S01]  /*01e0*/  IMAD.WIDE R4, R4, R9, c[0x0][0x160] ;  /* 0x0000580004047625 */ /* 0x000fe200078e0209 */
[----:B------:R-:W-:-:S02]  /*01f0*/  IADD3.X R27, RZ, R3, RZ, P0, !PT ;  /* 0x00000003ff1b7210 */ /* 0x000fc400007fe4ff */
[----:B------:R-:W-:Y:S02]  /*0200*/  ISETP.GT.AND P0, PT, R0, 0x3f, PT ;  /* 0x0000003f0000780c */ /* 0x000fe40003f04270 */
[----:B------:R-:W-:Y:S02]  /*0210*/  LOP3.LUT R6, R6, 0x8, RZ, 0xc0, !PT ;  /* 0x0000000806067812 */ /* 0x000fe400078ec0ff */
[----:B------:R-:W-:-:S09]  /*0220*/  LEA R3, R7, 0x100, 0x6 ;  /* 0x0000010007037811 */ /* 0x000fd200078e30ff */
.L_x_0:
[----:B------:R-:W2:Y:S04]  /*0230*/  @!P0 LDG.E.CONSTANT R9, [R4.64] ;  /* 0x0000000404098981 */ /* 0x000ea8000c1e9900 */
[----:B------:R-:W3:Y:S04]  /*0240*/  LDG.E.CONSTANT R11, [R26.64+-0x80000] ;  /* 0xf80000041a0b7981 */ /* 0x000ee8000c1e9900 */
[----:B------:R-:W4:Y:S04]  /*0250*/  LDG.E.CONSTANT R13, [R26.64+-0x70000] ;  /* 0xf90000041a0d7981 */ /* 0x000f28000c1e9900 */
[----:B------:R-:W5:Y:S04]  /*0260*/  LDG.E.CONSTANT R15, [R26.64+-0x60000] ;  /* 0xfa0000041a0f7981 */ /* 0x000f68000c1e9900 */
[----:B------:R-:W5:Y:S04]  /*0270*/  LDG.E.CONSTANT R19, [R26.64+-0x50000] ;  /* 0xfb0000041a137981 */ /* 0x000f68000c1e9900 */
[----:B------:R-:W5:Y:S04]  /*0280*/  LDG.E.CONSTANT R25, [R26.64+-0x40000] ;  /* 0xfc0000041a197981 */ /* 0x000f68000c1e9900 */
[----:B------:R-:W5:Y:S04]  /*0290*/  LDG.E.CONSTANT R29, [R26.64+-0x30000] ;  /* 0xfd0000041a1d7981 */ /* 0x000f68000c1e9900 */
[----:B------:R-:W-:Y:S06]  /*02a0*/  BAR.SYNC 0x0 ;  /* 0x0000000000007b1d */ /* 0x000fec0000000000 */
[----:B------:R-:W5:Y:S04]  /*02b0*/  LDG.E.CONSTANT R8, [R26.64+-0x20000] ;  /* 0xfe0000041a087981 */ /* 0x000f68000c1e9900 */
[----:B------:R-:W5:Y:S04]  /*02c0*/  LDG.E.CONSTANT R10, [R26.64+-0x10000] ;  /* 0xff0000041a0a7981 */ /* 0x000f68000c1e9900 */
[----:B------:R-:W5:Y:S04]  /*02d0*/  LDG.E.CONSTANT R28, [R26.64] ;  /* 0x000000041a1c7981 */ /* 0x000f68000c1e9900 */
[----:B--2---:R0:W-:Y:S04]  /*02e0*/  @!P0 STS [R0.X4], R9 ;  /* 0x0000000900008388 */ /* 0x0041e80000004800 */
[----:B---3--:R-:W-:Y:S04]  /*02f0*/  STS [R0.X4+0x100], R11 ;  /* 0x0001000b00007388 */ /* 0x008fe80000004800 */
[----:B----4-:R-:W-:Y:S04]  /*0300*/  STS [R0.X4+0x500], R13 ;  /* 0x0005000d00007388 */ /* 0x010fe80000004800 */
[----:B-----5:R-:W-:Y:S04]  /*0310*/  STS [R0.X4+0x900], R15 ;  /* 0x0009000f00007388 */ /* 0x020fe80000004800 */
[----:B------:R-:W-:Y:S04]  /*0320*/  STS [R0.X4+0xd00], R19 ;  /* 0x000d001300007388 */ /* 0x000fe80000004800 */
[----:B------:R1:W-:Y:S04]  /*0330*/  STS [R0.X4+0x1100], R25 ;  /* 0x0011001900007388 */ /* 0x0003e80000004800 */
[----:B------:R2:W-:Y:S04]  /*0340*/  STS [R0.X4+0x1500], R29 ;  /* 0x0015001d00007388 */ /* 0x0005e80000004800 */
[----:B0-----:R-:W3:Y:S04]  /*0350*/  LDG.E.CONSTANT R9, [R26.64+0x20000] ;  /* 0x020000041a097981 */ /* 0x001ee8000c1e9900 */
[----:B-1----:R-:W4:Y:S04]  /*0360*/  LDG.E.CONSTANT R25, [R26.64+0x10000] ;  /* 0x010000041a197981 */ /* 0x002f28000c1e9900 */
[----:B------:R-:W5:Y:S04]  /*0370*/  LDG.E.CONSTANT R11, [R26.64+0x30000] ;  /* 0x030000041a0b7981 */ /* 0x000f68000c1e9900 */
[----:B------:R-:W5:Y:S04]  /*0380*/  LDG.E.CONSTANT R13, [R26.64+0x40000] ;  /* 0x040000041a0d7981 */ /* 0x000f68000c1e9900 */
[----:B------:R-:W5:Y:S04]  /*0390*/  LDG.E.CONSTANT R15, [R26.64+0x50000] ;  /* 0x050000041a0f7981 */ /* 0x000f68000c1e9900 */
[----:B------:R-:W5:Y:S04]  /*03a0*/  LDG.E.CONSTANT R19, [R26.64+0x60000] ;  /* 0x060000041a137981 */ /* 0x000f68000c1e9900 */
[----:B--2---:R-:W2:Y:S04]  /*03b0*/  LDG.E.CONSTANT R29, [R26.64+0x70000] ;  /* 0x070000041a1d7981 */ /* 0x004ea8000c1e9900 */
[----:B------:R-:W-:Y:S04]  /*03c0*/  STS [R0.X4+0x1900], R8 ;  /* 0x0019000800007388 */ /* 0x000fe80000004800 */
[----:B------:R-:W-:Y:S04]  /*03d0*/  STS [R0.X4+0x1d00], R10 ;  /* 0x001d000a00007388 */ /* 0x000fe80000004800 */
[----:B------:R-:W-:Y:S04]  /*03e0*/  STS [R0.X4+0x2100], R28 ;  /* 0x0021001c00007388 */ /* 0x000fe80000004800 */
[----:B---3--:R-:W-:Y:S04]  /*03f0*/  STS [R0.X4+0x2900], R9 ;  /* 0x0029000900007388 */ /* 0x008fe80000004800 */
[----:B----4-:R-:W-:Y:S04]  /*0400*/  STS [R0.X4+0x2500], R25 ;  /* 0x0025001900007388 */ /* 0x010fe80000004800 */
[----:B-----5:R-:W-:Y:S04]  /*0410*/  STS [R0.X4+0x2d00], R11 ;  /* 0x002d000b00007388 */ /* 0x020fe80000004800 */
[----:B------:R-:W-:Y:S04]  /*0420*/  STS [R0.X4+0x3100], R13 ;  /* 0x0031000d00007388 */ /* 0x000fe80000004800 */
[----:B------:R-:W-:Y:S04]  /*0430*/  STS [R0.X4+0x3500], R15 ;  /* 0x0035000f00007388 */ /* 0x000fe80000004800 */
[----:B------:R-:W-:Y:S04]  /*0440*/  STS [R0.X4+0x3900], R19 ;  /* 0x0039001300007388 */ /* 0x000fe80000004800 */
[----:B--2---:R-:W-:Y:S04]  /*0450*/  STS [R0.X4+0x3d00], R29 ;  /* 0x003d001d00007388 */ /* 0x004fe80000004800 */
[----:B------:R-:W-:Y:S06]  /*0460*/  BAR.SYNC 0x0 ;  /* 0x0000000000007b1d */ /* 0x000fec0000000000 */
[----:B------:R-:W-:Y:S04]  /*0470*/  LDS.64 R18, [R6] ;  /* 0x0000000006127984 */ /* 0x000fe80000000a00 */
[----:B------:R-:W0:Y:S04]  /*0480*/  LDS.128 R12, [R3] ;  /* 0x00000000030c7984 */ /* 0x000e280000000c00 */
[----:B------:R-:W1:Y:S01]  /*0490*/  LDS.128 R8, [R3+0x2000] ;  /* 0x0020000003087984 */ /* 0x000e620000000c00 */
[----:B0-----:R-:W-:-:S02]  /*04a0*/  FFMA R25, R12, R18, R17 ;  /* 0x000000120c197223 */ /* 0x001fc40000000011 */
[-C--:B------:R-:W-:Y:S02]  /*04b0*/  FFMA R12, R12, R19.reuse, R16 ;  /* 0x000000130c0c7223 */ /* 0x080fe40000000010 */
[----:B------:R-:W0:Y:S01]  /*04c0*/  LDS.64 R16, [R6+0x10] ;  /* 0x0000100006107984 */ /* 0x000e220000000a00 */
[----:B-1----:R-:W-:Y:S02]  /*04d0*/  FFMA R18, R18, R8, R21 ;  /* 0x0000000812127223 */ /* 0x002fe40000000015 */
[----:B------:R-:W-:Y:S02]  /*04e0*/  FFMA R8, R8, R19, R20 ;  /* 0x0000001308087223 */ /* 0x000fe40000000014 */
[C---:B0-----:R-:W-:Y:S02]  /*04f0*/  FFMA R25, R16.reuse, R13, R25 ;  /* 0x0000000d10197223 */ /* 0x041fe40000000019 */
[----:B------:R-:W-:Y:S02]  /*0500*/  FFMA R20, R13, R17, R12 ;  /* 0x000000110d147223 */ /* 0x000fe4000000000c */
[----:B------:R-:W0:Y:S01]  /*0510*/  LDS.64 R12, [R6+0x20] ;  /* 0x00002000060c7984 */ /* 0x000e220000000a00 */
[----:B------:R-:W-:-:S03]  /*0520*/  FFMA R21, R16, R9, R18 ;  /* 0x0000000910157223 */ /* 0x000fc60000000012 */
[----:B------:R-:W1:Y:S01]  /*0530*/  LDS.64 R18, [R6+0x30] ;  /* 0x0000300006127984 */ /* 0x000e620000000a00 */
[----:B------:R-:W-:-:S03]  /*0540*/  FFMA R8, R17, R9, R8 ;  /* 0x0000000911087223 */ /* 0x000fc60000000008 */
[----:B------:R-:W-:Y:S01]  /*0550*/  LDS.64 R16, [R6+0x40] ;  /* 0x0000400006107984 */ /* 0x000fe20000000a00 */
[----:B0-----:R-:W-:Y:S02]  /*0560*/  FFMA R25, R12, R14, R25 ;  /* 0x0000000e0c197223 */ /* 0x001fe40000000019 */
[-C--:B------:R-:W-:Y:S02]  /*0570*/  FFMA R20, R14, R13.reuse, R20 ;  /* 0x0000000d0e147223 */ /* 0x080fe40000000014 */
[----:B------:R-:W-:Y:S02]  /*0580*/  FFMA R29, R12, R10, R21 ;  /* 0x0000000a0c1d7223 */ /* 0x000fe40000000015 */
[----:B------:R-:W-:Y:S02]  /*0590*/  FFMA R8, R10, R13, R8 ;  /* 0x0000000d0a087223 */ /* 0x000fe40000000008 */
[----:B-1----:R-:W-:Y:S02]  /*05a0*/  FFMA R21, R18, R15, R25 ;  /* 0x0000000f12157223 */ /* 0x002fe40000000019 */
[----:B------:R-:W-:-:S02]  /*05b0*/  FFMA R20, R15, R19, R20 ;  /* 0x000000130f147223 */ /* 0x000fc40000000014 */
[----:B------:R-:W0:Y:S01]  /*05c0*/  LDS.128 R12, [R3+0x10] ;  /* 0x00001000030c7984 */ /* 0x000e220000000c00 */
[----:B------:R-:W-:Y:S02]  /*05d0*/  FFMA R29, R18, R11, R29 ;  /* 0x0000000b121d7223 */ /* 0x000fe4000000001d */
[----:B------:R-:W-:Y:S02]  /*05e0*/  FFMA R25, R11, R19, R8 ;  /* 0x000000130b197223 */ /* 0x000fe40000000008 */
[----:B------:R-:W1:Y:S04]  /*05f0*/  LDS.64 R18, [R6+0x50] ;  /* 0x0000500006127984 */ /* 0x000e680000000a00 */
[----:B------:R-:W2:Y:S01]  /*0600*/  LDS.128 R8, [R3+0x2010] ;  /* 0x0020100003087984 */ /* 0x000ea20000000c00 */
[----:B0-----:R-:W-:-:S02]  /*0610*/  FFMA R21, R12, R16, R21 ;  /* 0x000000100c157223 */ /* 0x001fc40000000015 */
[----:B------:R-:W-:Y:S02]  /*0620*/  FFMA R20, R12, R17, R20 ;  /* 0x000000110c147223 */ /* 0x000fe40000000014 */
[----:B-1----:R-:W-:Y:S02]  /*0630*/  FFMA R21, R18, R13, R21 ;  /* 0x0000000d12157223 */ /* 0x002fe40000000015 */
[----:B------:R-:W-:Y:S02]  /*0640*/  FFMA R20, R13, R19, R20 ;  /* 0x000000130d147223 */ /* 0x000fe40000000014 */
[----:B------:R-:W0:Y:S01]  /*0650*/  LDS.64 R12, [R6+0x60] ;  /* 0x00006000060c7984 */ /* 0x000e220000000a00 */
[----:B--2---:R-:W-:Y:S02]  /*0660*/  FFMA R29, R16, R8, R29 ;  /* 0x00000008101d7223 */ /* 0x004fe4000000001d */
[----:B------:R-:W-:Y:S02]  /*0670*/  FFMA R8, R8, R17, R25 ;  /* 0x0000001108087223 */ /* 0x000fe40000000019 */
[----:B------:R-:W1:Y:S01]  /*0680*/  LDS.64 R16, [R6+0x70] ;  /* 0x0000700006107984 */ /* 0x000e620000000a00 */
[----:B------:R-:W-:-:S02]  /*0690*/  FFMA R29, R18, R9, R29 ;  /* 0x00000009121d7223 */ /* 0x000fc4000000001d */
[----:B------:R-:W-:Y:S02]  /*06a0*/  FFMA R8, R19, R9, R8 ;  /* 0x0000000913087223 */ /* 0x000fe40000000008 */
[----:B------:R-:W-:Y:S01]  /*06b0*/  LDS.64 R18, [R6+0x80] ;  /* 0x0000800006127984 */ /* 0x000fe20000000a00 */
[----:B0-----:R-:W-:Y:S02]  /*06c0*/  FFMA R21, R12, R14, R21 ;  /* 0x0000000e0c157223 */ /* 0x001fe40000000015 */
[-C--:B------:R-:W-:Y:S02]  /*06d0*/  FFMA R20, R14, R13.reuse, R20 ;  /* 0x0000000d0e147223 */ /* 0x080fe40000000014 */
[----:B------:R-:W-:Y:S02]  /*06e0*/  FFMA R25, R12, R10, R29 ;  /* 0x0000000a0c197223 */ /* 0x000fe4000000001d */
[----:B------:R-:W-:Y:S02]  /*06f0*/  FFMA R8, R10, R13, R8 ;  /* 0x0000000d0a087223 */ /* 0x000fe40000000008 */
[----:B-1----:R-:W-:-:S02]  /*0700*/  FFMA R21, R16, R15, R21 ;  /* 0x0000000f10157223 */ /* 0x002fc40000000015 */
[----:B------:R-:W-:Y:S02]  /*0710*/  FFMA R20, R15, R17, R20 ;  /* 0x000000110f147223 */ /* 0x000fe40000000014 */
[----:B------:R-:W0:Y:S01]  /*0720*/  LDS.128 R12, [R3+0x20] ;  /* 0x00002000030c7984 */ /* 0x000e220000000c00 */
[----:B------:R-:W-:Y:S02]  /*0730*/  FFMA R25, R16, R11, R25 ;  /* 0x0000000b10197223 */ /* 0x000fe40000000019 */
[----:B------:R-:W-:Y:S02]  /*0740*/  FFMA R17, R11, R17, R8 ;  /* 0x000000110b117223 */ /* 0x000fe40000000008 */
[----:B------:R-:W1:Y:S01]  /*0750*/  LDS.128 R8, [R3+0x2020] ;  /* 0x0020200003087984 */ /* 0x000e620000000c00 */
[C---:B0-----:R-:W-:Y:S02]  /*0760*/  FFMA R16, R12.reuse, R18, R21 ;  /* 0x000000120c107223 */ /* 0x041fe40000000015 */
[----:B------:R-:W-:-:S02]  /*0770*/  FFMA R12, R12, R19, R20 ;  /* 0x000000130c0c7223 */ /* 0x000fc40000000014 */
[----:B------:R-:W0:Y:S01]  /*0780*/  LDS.64 R20, [R6+0x90] ;  /* 0x0000900006147984 */ /* 0x000e220000000a00 */
[----:B-1----:R-:W-:Y:S02]  /*0790*/  FFMA R25, R18, R8, R25 ;  /* 0x0000000812197223 */ /* 0x002fe40000000019 */
[----:B------:R-:W-:Y:S02]  /*07a0*/  FFMA R8, R8, R19, R17 ;  /* 0x0000001308087223 */ /* 0x000fe40000000011 */
[C---:B0-----:R-:W-:Y:S02]  /*07b0*/  FFMA R19, R20.reuse, R13, R16 ;  /* 0x0000000d14137223 */ /* 0x041fe40000000010 */
[----:B------:R-:W-:Y:S01]  /*07c0*/  FFMA R18, R13, R21, R12 ;  /* 0x000000150d127223 */ /* 0x000fe2000000000c */
[----:B------:R-:W-:Y:S04]  /*07d0*/  LDS.64 R16, [R6+0xb0] ;  /* 0x0000b00006107984 */ /* 0x000fe80000000a00 */
[----:B------:R-:W0:Y:S01]  /*07e0*/  LDS.64 R12, [R6+0xa0] ;  /* 0x0000a000060c7984 */ /* 0x000e220000000a00 */
[----:B------:R-:W-:-:S02]  /*07f0*/  FFMA R25, R20, R9, R25 ;  /* 0x0000000914197223 */ /* 0x000fc40000000019 */
[----:B------:R-:W-:Y:S02]  /*0800*/  FFMA R8, R21, R9, R8 ;  /* 0x0000000915087223 */ /* 0x000fe40000000008 */
[----:B0-----:R-:W-:Y:S02]  /*0810*/  FFMA R19, R12, R14, R19 ;  /* 0x0000000e0c137223 */ /* 0x001fe40000000013 */
[-C--:B------:R-:W-:Y:S02]  /*0820*/  FFMA R18, R14, R13.reuse, R18 ;  /* 0x0000000d0e127223 */ /* 0x080fe40000000012 */
[----:B------:R-:W-:Y:S02]  /*0830*/  FFMA R25, R12, R10, R25 ;  /* 0x0000000a0c197223 */ /* 0x000fe40000000019 */
[----:B------:R-:W-:Y:S02]  /*0840*/  FFMA R8, R10, R13, R8 ;  /* 0x0000000d0a087223 */ /* 0x000fe40000000008 */
[----:B------:R-:W-:-:S02]  /*0850*/  FFMA R29, R16, R11, R25 ;  /* 0x0000000b101d7223 */ /* 0x000fc40000000019 */
[----:B------:R-:W-:Y:S02]  /*0860*/  FFMA R21, R16, R15, R19 ;  /* 0x0000000f10157223 */ /* 0x000fe40000000013 */
[-C--:B------:R-:W-:Y:S02]  /*0870*/  FFMA R20, R15, R17.reuse, R18 ;  /* 0x000000110f147223 */ /* 0x080fe40000000012 */
[----:B------:R-:W-:Y:S01]  /*0880*/  FFMA R25, R11, R17, R8 ;  /* 0x000000110b197223 */ /* 0x000fe20000000008 */
[----:B------:R-:W-:Y:S04]  /*0890*/  LDS.64 R18, [R6+0xc0] ;  /* 0x0000c00006127984 */ /* 0x000fe80000000a00 */
[----:B------:R-:W0:Y:S04]  /*08a0*/  LDS.128 R8, [R3+0x2030] ;  /* 0x0020300003087984 */ /* 0x000e280000000c00 */
[----:B------:R-:W1:Y:S04]  /*08b0*/  LDS.128 R12, [R3+0x30] ;  /* 0x00003000030c7984 */ /* 0x000e680000000c00 */
[----:B------:R-:W2:Y:S01]  /*08c0*/  LDS.64 R16, [R6+0xd0] ;  /* 0x0000d00006107984 */ /* 0x000ea20000000a00 */
[----:B------:R-:W-:-:S02]  /*08d0*/  IADD3 R26, P1, R26, 0x40, RZ ;  /* 0x000000401a1a7810 */ /* 0x000fc40007f3e0ff */
[----:B------:R-:W-:Y:S01]  /*08e0*/  IADD3 R2, R2, 0x1, RZ ;  /* 0x0000000102027810 */ /* 0x000fe20007ffe0ff */
[----:B0-----:R-:W-:Y:S02]  /*08f0*/  FFMA R29, R18, R8, R29 ;  /* 0x00000008121d7223 */ /* 0x001fe4000000001d */
[-C--:B------:R-:W-:Y:S02]  /*0900*/  FFMA R8, R8, R19.reuse, R25 ;  /* 0x0000001308087223 */ /* 0x080fe40000000019 */
[C---:B-1----:R-:W-:Y:S02]  /*0910*/  FFMA R21, R12.reuse, R18, R21 ;  /* 0x000000120c157223 */ /* 0x042fe40000000015 */
[----:B------:R-:W-:Y:S02]  /*0920*/  FFMA R20, R12, R19, R20 ;  /* 0x000000130c147223 */ /* 0x000fe40000000014 */
[----:B------:R-:W0:Y:S01]  /*0930*/  LDS.64 R18, [R6+0xe0] ;  /* 0x0000e00006127984 */ /* 0x000e220000000a00 */
[----:B--2---:R-:W-:-:S02]  /*0940*/  FFMA R21, R16, R13, R21 ;  /* 0x0000000d10157223 */ /* 0x004fc40000000015 */
[----:B------:R-:W-:Y:S02]  /*0950*/  FFMA R20, R13, R17, R20 ;  /* 0x000000110d147223 */ /* 0x000fe40000000014 */
[----:B------:R-:W1:Y:S01]  /*0960*/  LDS.64 R12, [R6+0xf0] ;  /* 0x0000f000060c7984 */ /* 0x000e620000000a00 */
[----:B------:R-:W-:Y:S02]  /*0970*/  IADD3.X R27, RZ, R27, RZ, P1, !PT ;  /* 0x0000001bff1b7210 */ /* 0x000fe40000ffe4ff */
[----:B------:R-:W-:Y:S01]  /*0980*/  ISETP.NE.AND P1, PT, R2, 0x40, PT ;  /* 0x000000400200780c */ /* 0x000fe20003f25270 */
[-C--:B------:R-:W-:Y:S02]  /*0990*/  FFMA R29, R16, R9.reuse, R29 ;  /* 0x00000009101d7223 */ /* 0x080fe4000000001d */
[----:B------:R-:W-:Y:S01]  /*09a0*/  FFMA R8, R17, R9, R8 ;  /* 0x0000000911087223 */ /* 0x000fe20000000008 */
[----:B------:R-:W-:-:S04]  /*09b0*/  IADD3 R4, P2, R4, 0x3100, RZ ;  /* 0x0000310004047810 */ /* 0x000fc80007f5e0ff */
[----:B------:R-:W-:Y:S01]  /*09c0*/  IADD3.X R5, RZ, R5, RZ, P2, !PT ;  /* 0x00000005ff057210 */ /* 0x000fe200017fe4ff */
[----:B0-----:R-:W-:Y:S02]  /*09d0*/  FFMA R21, R18, R14, R21 ;  /* 0x0000000e12157223 */ /* 0x001fe40000000015 */
[-C--:B------:R-:W-:Y:S02]  /*09e0*/  FFMA R20, R14, R19.reuse, R20 ;  /* 0x000000130e147223 */ /* 0x080fe40000000014 */
[----:B------:R-:W-:Y:S02]  /*09f0*/  FFMA R29, R18, R10, R29 ;  /* 0x0000000a121d7223 */ /* 0x000fe4000000001d */
[----:B------:R-:W-:Y:S02]  /*0a00*/  FFMA R8, R10, R19, R8 ;  /* 0x000000130a087223 */ /* 0x000fe40000000008 */
[----:B-1----:R-:W-:Y:S02]  /*0a10*/  FFMA R17, R12, R15, R21 ;  /* 0x0000000f0c117223 */ /* 0x002fe40000000015 */
[----:B------:R-:W-:-:S02]  /*0a20*/  FFMA R16, R15, R13, R20 ;  /* 0x0000000d0f107223 */ /* 0x000fc40000000014 */
[----:B------:R-:W-:Y:S02]  /*0a30*/  FFMA R21, R12, R11, R29 ;  /* 0x0000000b0c157223 */ /* 0x000fe4000000001d */
[----:B------:R-:W-:Y:S01]  /*0a40*/  FFMA R20, R11, R13, R8 ;  /* 0x0000000d0b147223 */ /* 0x000fe20000000008 */
[----:B------:R-:W-:Y:S05]  /*0a50*/  @P1 BRA `(.L_x_0) ;  /* 0xfffff7d000001947 */ /* 0x000fea000383ffff */
[----:B------:R-:W-:Y:S01]  /*0a60*/  IMAD R7, R7, 0xc4, R24 ;  /* 0x000000c407077824 */ /* 0x000fe200078e0218 */
[----:B------:R-:W-:-:S03]  /*0a70*/  HFMA2.MMA R3, -RZ, RZ, 0, 2.384185791015625e-07 ;  /* 0x00000004ff037435 */ /* 0x000fc600000001ff */
[----:B------:R-:W-:-:S05]  /*0a80*/  IMAD R22, R22, 0xe, R7 ;  /* 0x0000000e16167824 */ /* 0x000fca00078e0207 */
[----:B------:R-:W-:-:S05]  /*0a90*/  IADD3 R2, R23, R22, RZ ;  /* 0x0000001617027210 */ /* 0x000fca0007ffe0ff */
[----:B------:R-:W-:-:S05]  /*0aa0*/  IMAD.WIDE R2, R2, R3, c[0x0][0x170] ;  /* 0x00005c0002027625 */ /* 0x000fca00078e0203 */
[----:B------:R-:W-:Y:S04]  /*0ab0*/  STG.E [R2.64], R17 ;  /* 0x0000001102007986 */ /* 0x000fe8000c101904 */
[----:B------:R-:W-:Y:S04]  /*0ac0*/  STG.E [R2.64+0x4], R16 ;  /* 0x0000041002007986 */ /* 0x000fe8000c101904 */
[----:B------:R-:W-:Y:S04]  /*0ad0*/  STG.E [R2.64+0x18800], R21 ;  /* 0x0188001502007986 */ /* 0x000fe8000c101904 */
[----:B------:R-:W-:Y:S01]  /*0ae0*/  STG.E [R2.64+0x18804], R20 ;  /* 0x0188041402007986 */ /* 0x000fe2000c101904 */
[----:B------:R-:W-:Y:S05]  /*0af0*/  EXIT ;  /* 0x000000000000794d */ /* 0x000fea0003800000 */
.L_x_1:
[----:B------:R-:W-:-:S00]  /*0b00*/  BRA `(.L_x_1) ;  /* 0xfffffff000007947 */ /* 0x000fc0000383ffff */
[----:B------:R-:W-:-:S00]  /*0b10*/  NOP ;  /* 0x0000000000007918 */ /* 0x000fc00000000000 */
        /* <DEDUP_REMOVED lines=14> */
.L_x_2:


//--------------------- .nv.shared.candidate4     --------------------------
	.section	.nv.shared.candidate4,"aw",@nobits
	.align	4
.nv.shared.candidate4:
	.zero		16640
